	.headerflags	@"EF_CUDA_TEXMODE_UNIFIED EF_CUDA_64BIT_ADDRESS EF_CUDA_ACCELERATORS EF_CUDA_SM90 EF_CUDA_VIRTUAL_SM(EF_CUDA_SM90)"
	.elftype	@"ET_EXEC"


//--------------------- .nv.info                  --------------------------
	.section	.nv.info,"",@"SHT_CUDA_INFO"
	.align	4


	//----- nvinfo : EIATTR_REGCOUNT
	.align		4
        /*0000*/ 	.byte	0x04, 0x2f
        /*0002*/ 	.short	(.L_1 - .L_0)
	.align		4
.L_0:
        /*0004*/ 	.word	index@(triton_poi_fused_convolution_relu_18)
        /*0008*/ 	.word	0x00000012


	//----- nvinfo : EIATTR_MIN_STACK_SIZE
	.align		4
.L_1:
        /*000c*/ 	.byte	0x04, 0x12
        /*000e*/ 	.short	(.L_3 - .L_2)
	.align		4
.L_2:
        /*0010*/ 	.word	index@(triton_poi_fused_convolution_relu_18)
        /*0014*/ 	.word	0x00000000


	//----- nvinfo : EIATTR_FRAME_SIZE
	.align		4
.L_3:
        /*0018*/ 	.byte	0x04, 0x11
        /*001a*/ 	.short	(.L_5 - .L_4)
	.align		4
.L_4:
        /*001c*/ 	.word	index@(triton_poi_fused_convolution_relu_18)
        /*0020*/ 	.word	0x00000000


	//----- nvinfo : EIATTR_MIN_STACK_SIZE
	.align		4
.L_5:
        /*0024*/ 	.byte	0x04, 0x12
        /*0026*/ 	.short	(.L_7 - .L_6)
	.align		4
.L_6:
        /*0028*/ 	.word	index@(triton_poi_fused_convolution_relu_18)
        /*002c*/ 	.word	0x00000000
.L_7:


//--------------------- .nv.info.triton_poi_fused_convolution_relu_18 --------------------------
	.section	.nv.info.triton_poi_fused_convolution_relu_18,"",@"SHT_CUDA_INFO"
	.sectionflags	@""
	.align	4


	//----- nvinfo : EIATTR_CUDA_API_VERSION
	.align		4
        /*0000*/ 	.byte	0x04, 0x37
        /*0002*/ 	.short	(.L_9 - .L_8)
.L_8:
        /*0004*/ 	.word	0x0000007c


	//----- nvinfo : EIATTR_KPARAM_INFO
	.align		4
.L_9:
        /*0008*/ 	.byte	0x04, 0x17
        /*000a*/ 	.short	(.L_11 - .L_10)
.L_10:
        /*000c*/ 	.word	0x00000000
        /*0010*/ 	.short	0x0002
        /*0012*/ 	.short	0x0010
        /*0014*/ 	.byte	0x00, 0xf0, 0x11, 0x00


	//----- nvinfo : EIATTR_KPARAM_INFO
	.align		4
.L_11:
        /*0018*/ 	.byte	0x04, 0x17
        /*001a*/ 	.short	(.L_13 - .L_12)
.L_12:
        /*001c*/ 	.word	0x00000000
        /*0020*/ 	.short	0x0001
        /*0022*/ 	.short	0x0008
        /*0024*/ 	.byte	0x00, 0xf4, 0x21, 0x00


	//----- nvinfo : EIATTR_KPARAM_INFO
	.align		4
.L_13:
        /*0028*/ 	.byte	0x04, 0x17
        /*002a*/ 	.short	(.L_15 - .L_14)
.L_14:
        /*002c*/ 	.word	0x00000000
        /*0030*/ 	.short	0x0000
        /*0032*/ 	.short	0x0000
        /*0034*/ 	.byte	0x00, 0xf4, 0x21, 0x00


	//----- nvinfo : EIATTR_SPARSE_MMA_MASK
	.align		4
.L_15:
        /*0038*/ 	.byte	0x03, 0x50
        /*003a*/ 	.short	0x0000


	//----- nvinfo : EIATTR_MAXREG_COUNT
	.align		4
        /*003c*/ 	.byte	0x03, 0x1b
        /*003e*/ 	.short	0x00ff


	//----- nvinfo : EIATTR_EXIT_INSTR_OFFSETS
	.align		4
        /*0040*/ 	.byte	0x04, 0x1c
        /*0042*/ 	.short	(.L_17 - .L_16)


	//   ....[0]....
.L_16:
        /*0044*/ 	.word	0x000002d0


	//----- nvinfo : EIATTR_REQNTID
	.align		4
.L_17:
        /*0048*/ 	.byte	0x04, 0x10
        /*004a*/ 	.short	(.L_19 - .L_18)
.L_18:
        /*004c*/ 	.word	0x00000080
        /*0050*/ 	.word	0x00000001
        /*0054*/ 	.word	0x00000001


	//----- nvinfo : EIATTR_CBANK_PARAM_SIZE
	.align		4
.L_19:
        /*0058*/ 	.byte	0x03, 0x19
        /*005a*/ 	.short	0x0014


	//----- nvinfo : EIATTR_PARAM_CBANK
	.align		4
        /*005c*/ 	.byte	0x04, 0x0a
        /*005e*/ 	.short	(.L_21 - .L_20)
	.align		4
.L_20:
        /*0060*/ 	.word	index@(.nv.constant0.triton_poi_fused_convolution_relu_18)
        /*0064*/ 	.short	0x0210
        /*0066*/ 	.short	0x0014


	//----- nvinfo : EIATTR_SW_WAR
	.align		4
.L_21:
        /*0068*/ 	.byte	0x04, 0x36
        /*006a*/ 	.short	(.L_23 - .L_22)
.L_22:
        /*006c*/ 	.word	0x00000008
.L_23:


//--------------------- .nv.callgraph             --------------------------
	.section	.nv.callgraph,"",@"SHT_CUDA_CALLGRAPH"
	.align	4
	.sectionentsize	8
	.align		4
        /*0000*/ 	.word	0x00000000
	.align		4
        /*0004*/ 	.word	0xffffffff
	.align		4
        /*0008*/ 	.word	0x00000000
	.align		4
        /*000c*/ 	.word	0xfffffffe
	.align		4
        /*0010*/ 	.word	0x00000000
	.align		4
        /*0014*/ 	.word	0xfffffffd
	.align		4
        /*0018*/ 	.word	0x00000000
	.align		4
        /*001c*/ 	.word	0xfffffffc


//--------------------- .text.triton_poi_fused_convolution_relu_18 --------------------------
	.section	.text.triton_poi_fused_convolution_relu_18,"ax",@progbits
	.align	128
        .global         triton_poi_fused_convolution_relu_18
        .type           triton_poi_fused_convolution_relu_18,@function
        .size           triton_poi_fused_convolution_relu_18,(.L_x_1 - triton_poi_fused_convolution_relu_18)
        .other          triton_poi_fused_convolution_relu_18,@"STO_CUDA_ENTRY STV_DEFAULT"
triton_poi_fused_convolution_relu_18:
.text.triton_poi_fused_convolution_relu_18:
[----:B------:R-:W-:Y:S01]  /*0000*/  LDC R1, c[0x0][0x28] ;  /* 0x00000a00ff017b82 */ /* 0x000fe20000000800 */
[----:B------:R-:W1:Y:S07]  /*0010*/  S2R R0, SR_TID.X ;  /* 0x0000000000007919 */ /* 0x000e6e0000002100 */
[----:B------:R-:W2:Y:S01]  /*0020*/  LDC.64 R4, c[0x0][0x218] ;  /* 0x00008600ff047b82 */ /* 0x000ea20000000a00 */
[----:B------:R-:W-:Y:S01]  /*0030*/  ULDC.64 UR4, c[0x0][0x208] ;  /* 0x0000820000047ab9 */ /* 0x000fe20000000a00 */
[----:B------:R-:W3:Y:S06]  /*0040*/  S2R R7, SR_CTAID.X ;  /* 0x0000000000077919 */ /* 0x000eec0000002500 */
[----:B------:R-:W4:Y:S01]  /*0050*/  LDC.64 R2, c[0x0][0x210] ;  /* 0x00008400ff027b82 */ /* 0x000f220000000a00 */
[----:B-1----:R-:W-:Y:S01]  /*0060*/  IMAD.SHL.U32 R0, R0, 0x4, RZ ;  /* 0x0000000400007824 */ /* 0x002fe200078e00ff */
[----:B---3--:R-:W-:-:S04]  /*0070*/  SHF.R.S32.HI R6, RZ, 0x15, R7 ;  /* 0x00000015ff067819 */ /* 0x008fc80000011407 */
[----:B------:R-:W-:-:S05]  /*0080*/  LOP3.LUT R0, R0, 0x1fc, RZ, 0xc0, !PT ;  /* 0x000001fc00007812 */ /* 0x000fca00078ec0ff */
[----:B------:R-:W-:Y:S01]  /*0090*/  IMAD R7, R7, 0x400, R0 ;  /* 0x0000040007077824 */ /* 0x000fe200078e0200 */
[----:B------:R-:W-:-:S03]  /*00a0*/  SGXT R0, R6, 0x1 ;  /* 0x000000010600781a */ /* 0x000fc60000000200 */
[----:B----4-:R-:W-:Y:S01]  /*00b0*/  IMAD.WIDE R2, R7, 0x4, R2 ;  /* 0x0000000407027825 */ /* 0x010fe200078e0202 */
[----:B------:R-:W-:-:S04]  /*00c0*/  LEA.HI R0, R0, R7, RZ, 0x6 ;  /* 0x0000000700007211 */ /* 0x000fc800078f30ff */
[----:B------:R-:W-:Y:S01]  /*00d0*/  LOP3.LUT R0, R0, 0xffffffc0, RZ, 0xc0, !PT ;  /* 0xffffffc000007812 */ /* 0x000fe200078ec0ff */
[----:B------:R-:W3:Y:S04]  /*00e0*/  LDG.E.128 R12, desc[UR4][R2.64+0x800] ;  /* 0x00080004020c7981 */ /* 0x000ee8000c1e1d00 */
[----:B------:R-:W-:-:S04]  /*00f0*/  IMAD.IADD R9, R7, 0x1, -R0 ;  /* 0x0000000107097824 */ /* 0x000fc800078e0a00 */
[----:B--2---:R-:W-:Y:S02]  /*0100*/  IMAD.WIDE R4, R9, 0x4, R4 ;  /* 0x0000000409047825 */ /* 0x004fe400078e0204 */
[----:B------:R-:W2:Y:S04]  /*0110*/  LDG.E.128 R8, desc[UR4][R2.64] ;  /* 0x0000000402087981 */ /* 0x000ea8000c1e1d00 */
[----:B------:R-:W3:Y:S02]  /*0120*/  LDG.E.EL.128 R4, desc[UR4][R4.64] ;  /* 0x0000000404047981 */ /* 0x000ee4000c2e1d00 */
[CC--:B---3--:R-:W-:Y:S01]  /*0130*/  FSETP.GEU.AND P6, PT, R12.reuse, -R4.reuse, PT ;  /* 0x800000040c00720b */ /* 0x0c8fe20003fce000 */
[--C-:B------:R-:W-:Y:S01]  /*0140*/  FADD R12, R12, R4.reuse ;  /* 0x000000040c0c7221 */ /* 0x100fe20000000000 */
[C---:B--2---:R-:W-:Y:S01]  /*0150*/  FSETP.GEU.AND P2, PT, R8.reuse, -R4, PT ;  /* 0x800000040800720b */ /* 0x044fe20003f4e000 */
[----:B------:R-:W-:Y:S01]  /*0160*/  FADD R8, R8, R4 ;  /* 0x0000000408087221 */ /* 0x000fe20000000000 */
[----:B------:R-:W-:-:S02]  /*0170*/  FSETP.GEU.AND P5, PT, R13, -R5, PT ;  /* 0x800000050d00720b */ /* 0x000fc40003fae000 */
[----:B------:R-:W-:Y:S01]  /*0180*/  SEL R4, R12, RZ, P6 ;  /* 0x000000ff0c047207 */ /* 0x000fe20003000000 */
[----:B------:R-:W-:Y:S01]  /*0190*/  FADD R13, R13, R5 ;  /* 0x000000050d0d7221 */ /* 0x000fe20000000000 */
[CC--:B------:R-:W-:Y:S01]  /*01a0*/  FSETP.GEU.AND P4, PT, R14.reuse, -R6.reuse, PT ;  /* 0x800000060e00720b */ /* 0x0c0fe20003f8e000 */
[--C-:B------:R-:W-:Y:S01]  /*01b0*/  FADD R14, R14, R6.reuse ;  /* 0x000000060e0e7221 */ /* 0x100fe20000000000 */
[C---:B------:R-:W-:Y:S01]  /*01c0*/  FSETP.GEU.AND P3, PT, R15.reuse, -R7, PT ;  /* 0x800000070f00720b */ /* 0x040fe20003f6e000 */
[----:B------:R-:W-:Y:S01]  /*01d0*/  FADD R15, R15, R7 ;  /* 0x000000070f0f7221 */ /* 0x000fe20000000000 */
[C---:B------:R-:W-:Y:S01]  /*01e0*/  FSETP.GEU.AND P1, PT, R9.reuse, -R5, PT ;  /* 0x800000050900720b */ /* 0x040fe20003f2e000 */
[----:B------:R-:W-:Y:S01]  /*01f0*/  FADD R9, R9, R5 ;  /* 0x0000000509097221 */ /* 0x000fe20000000000 */
[C---:B------:R-:W-:Y:S01]  /*0200*/  FSETP.GEU.AND P0, PT, R10.reuse, -R6, PT ;  /* 0x800000060a00720b */ /* 0x040fe20003f0e000 */
[----:B------:R-:W-:Y:S01]  /*0210*/  FADD R10, R10, R6 ;  /* 0x000000060a0a7221 */ /* 0x000fe20000000000 */
[C---:B------:R-:W-:Y:S01]  /*0220*/  FSETP.GEU.AND P6, PT, R11.reuse, -R7, PT ;  /* 0x800000070b00720b */ /* 0x040fe20003fce000 */
[----:B------:R-:W-:Y:S01]  /*0230*/  FADD R11, R11, R7 ;  /* 0x000000070b0b7221 */ /* 0x000fe20000000000 */
[----:B------:R-:W-:-:S02]  /*0240*/  SEL R5, R13, RZ, P5 ;  /* 0x000000ff0d057207 */ /* 0x000fc40002800000 */
[----:B------:R-:W-:Y:S02]  /*0250*/  SEL R6, R14, RZ, P4 ;  /* 0x000000ff0e067207 */ /* 0x000fe40002000000 */
[----:B------:R-:W-:Y:S02]  /*0260*/  SEL R7, R15, RZ, P3 ;  /* 0x000000ff0f077207 */ /* 0x000fe40001800000 */
[----:B------:R-:W-:Y:S02]  /*0270*/  SEL R8, R8, RZ, P2 ;  /* 0x000000ff08087207 */ /* 0x000fe40001000000 */
[----:B------:R-:W-:Y:S02]  /*0280*/  SEL R9, R9, RZ, P1 ;  /* 0x000000ff09097207 */ /* 0x000fe40000800000 */
[----:B------:R-:W-:Y:S02]  /*0290*/  SEL R10, R10, RZ, P0 ;  /* 0x000000ff0a0a7207 */ /* 0x000fe40000000000 */
[----:B------:R-:W-:Y:S01]  /*02a0*/  SEL R11, R11, RZ, P6 ;  /* 0x000000ff0b0b7207 */ /* 0x000fe20003000000 */
[----:B------:R-:W-:Y:S04]  /*02b0*/  STG.E.128 desc[UR4][R2.64+0x800], R4 ;  /* 0x0008000402007986 */ /* 0x000fe8000c101d04 */
[----:B------:R-:W-:Y:S01]  /*02c0*/  STG.E.128 desc[UR4][R2.64], R8 ;  /* 0x0000000802007986 */ /* 0x000fe2000c101d04 */
[----:B------:R-:W-:Y:S05]  /*02d0*/  EXIT ;  /* 0x000000000000794d */ /* 0x000fea0003800000 */
.L_x_0:
[----:B------:R-:W-:-:S00]  /*02e0*/  BRA `(.L_x_0) ;  /* 0xfffffffc00fc7947 */ /* 0x000fc0000383ffff */
[----:B------:R-:W-:-:S00]  /*02f0*/  NOP ;  /* 0x0000000000007918 */ /* 0x000fc00000000000 */
        /* <DEDUP_REMOVED lines=8> */
.L_x_1:


//--------------------- .nv.constant0.triton_poi_fused_convolution_relu_18 --------------------------
	.section	.nv.constant0.triton_poi_fused_convolution_relu_18,"a",@progbits
	.sectionflags	@""
	.align	4
.nv.constant0.triton_poi_fused_convolution_relu_18:
	.zero		548
